//
// Generated by NVIDIA NVVM Compiler
//
// Compiler Build ID: CL-36424714
// Cuda compilation tools, release 13.0, V13.0.88
// Based on NVVM 20.0.0
//

.version 9.0
.target sm_100
.address_size 64

	// .globl	_Z8multiplyiPiS_S_

.visible .entry _Z8multiplyiPiS_S_(
	.param .u32 _Z8multiplyiPiS_S__param_0,
	.param .u64 .ptr .align 1 _Z8multiplyiPiS_S__param_1,
	.param .u64 .ptr .align 1 _Z8multiplyiPiS_S__param_2,
	.param .u64 .ptr .align 1 _Z8multiplyiPiS_S__param_3
)
{
	.reg .pred 	%p<12>;
	.reg .b32 	%r<95>;
	.reg .b64 	%rd<66>;

	ld.param.u32 	%r25, [_Z8multiplyiPiS_S__param_0];
	ld.param.u64 	%rd14, [_Z8multiplyiPiS_S__param_1];
	ld.param.u64 	%rd15, [_Z8multiplyiPiS_S__param_2];
	ld.param.u64 	%rd16, [_Z8multiplyiPiS_S__param_3];
	cvta.to.global.u64 	%rd1, %rd16;
	cvta.to.global.u64 	%rd2, %rd15;
	mov.u32 	%r26, %ctaid.y;
	mov.u32 	%r27, %ntid.y;
	mov.u32 	%r28, %tid.y;
	mad.lo.s32 	%r1, %r26, %r27, %r28;
	mov.u32 	%r29, %ctaid.x;
	mov.u32 	%r30, %ntid.x;
	mov.u32 	%r31, %tid.x;
	mad.lo.s32 	%r2, %r29, %r30, %r31;
	max.s32 	%r32, %r1, %r2;
	setp.ge.s32 	%p1, %r32, %r25;
	setp.lt.s32 	%p2, %r25, 1;
	or.pred  	%p3, %p1, %p2;
	@%p3 bra 	$L__BB0_12;
	cvta.to.global.u64 	%rd17, %rd14;
	mul.lo.s32 	%r3, %r1, %r25;
	add.s32 	%r34, %r3, %r2;
	mul.wide.s32 	%rd18, %r34, 4;
	add.s64 	%rd3, %rd17, %rd18;
	ld.global.u32 	%r89, [%rd3];
	and.b32  	%r5, %r25, 7;
	setp.lt.u32 	%p4, %r25, 8;
	mov.b32 	%r92, 0;
	@%p4 bra 	$L__BB0_4;
	and.b32  	%r35, %r25, 2147483640;
	neg.s32 	%r87, %r35;
	mul.wide.u32 	%rd19, %r25, 4;
	add.s64 	%rd4, %rd1, %rd19;
	mul.wide.u32 	%rd20, %r25, 8;
	add.s64 	%rd5, %rd1, %rd20;
	mul.wide.u32 	%rd21, %r25, 12;
	add.s64 	%rd6, %rd1, %rd21;
	mul.wide.u32 	%rd22, %r25, 16;
	add.s64 	%rd7, %rd1, %rd22;
	mul.wide.u32 	%rd23, %r25, 20;
	add.s64 	%rd8, %rd1, %rd23;
	mul.wide.u32 	%rd24, %r25, 24;
	add.s64 	%rd9, %rd1, %rd24;
	mul.wide.u32 	%rd25, %r25, 28;
	add.s64 	%rd10, %rd1, %rd25;
	mul.wide.u32 	%rd26, %r3, 4;
	add.s64 	%rd27, %rd26, %rd2;
	add.s64 	%rd65, %rd27, 16;
	mov.u32 	%r86, %r2;
$L__BB0_3:
	.pragma "nounroll";
	and.b32  	%r92, %r25, 2147483640;
	mul.wide.s32 	%rd28, %r86, 4;
	add.s64 	%rd29, %rd4, %rd28;
	add.s64 	%rd30, %rd5, %rd28;
	add.s64 	%rd31, %rd6, %rd28;
	add.s64 	%rd32, %rd7, %rd28;
	add.s64 	%rd33, %rd8, %rd28;
	add.s64 	%rd34, %rd9, %rd28;
	add.s64 	%rd35, %rd10, %rd28;
	add.s64 	%rd36, %rd1, %rd28;
	ld.global.u32 	%r36, [%rd65+-16];
	ld.global.u32 	%r37, [%rd36];
	mad.lo.s32 	%r38, %r37, %r36, %r89;
	st.global.u32 	[%rd3], %r38;
	ld.global.u32 	%r39, [%rd65+-12];
	ld.global.u32 	%r40, [%rd29];
	mad.lo.s32 	%r41, %r40, %r39, %r38;
	st.global.u32 	[%rd3], %r41;
	ld.global.u32 	%r42, [%rd65+-8];
	ld.global.u32 	%r43, [%rd30];
	mad.lo.s32 	%r44, %r43, %r42, %r41;
	st.global.u32 	[%rd3], %r44;
	ld.global.u32 	%r45, [%rd65+-4];
	ld.global.u32 	%r46, [%rd31];
	mad.lo.s32 	%r47, %r46, %r45, %r44;
	st.global.u32 	[%rd3], %r47;
	ld.global.u32 	%r48, [%rd65];
	ld.global.u32 	%r49, [%rd32];
	mad.lo.s32 	%r50, %r49, %r48, %r47;
	st.global.u32 	[%rd3], %r50;
	ld.global.u32 	%r51, [%rd65+4];
	ld.global.u32 	%r52, [%rd33];
	mad.lo.s32 	%r53, %r52, %r51, %r50;
	st.global.u32 	[%rd3], %r53;
	ld.global.u32 	%r54, [%rd65+8];
	ld.global.u32 	%r55, [%rd34];
	mad.lo.s32 	%r56, %r55, %r54, %r53;
	st.global.u32 	[%rd3], %r56;
	ld.global.u32 	%r57, [%rd65+12];
	ld.global.u32 	%r58, [%rd35];
	mad.lo.s32 	%r89, %r58, %r57, %r56;
	st.global.u32 	[%rd3], %r89;
	add.s32 	%r87, %r87, 8;
	shl.b32 	%r59, %r25, 3;
	add.s32 	%r86, %r86, %r59;
	add.s64 	%rd65, %rd65, 32;
	setp.ne.s32 	%p5, %r87, 0;
	@%p5 bra 	$L__BB0_3;
$L__BB0_4:
	setp.eq.s32 	%p6, %r5, 0;
	@%p6 bra 	$L__BB0_12;
	and.b32  	%r16, %r25, 3;
	setp.lt.u32 	%p7, %r5, 4;
	@%p7 bra 	$L__BB0_7;
	add.s32 	%r60, %r92, %r3;
	mul.wide.u32 	%rd37, %r60, 4;
	add.s64 	%rd38, %rd2, %rd37;
	ld.global.u32 	%r61, [%rd38];
	mad.lo.s32 	%r62, %r92, %r25, %r2;
	mul.wide.s32 	%rd39, %r62, 4;
	add.s64 	%rd40, %rd1, %rd39;
	ld.global.u32 	%r63, [%rd40];
	mad.lo.s32 	%r64, %r63, %r61, %r89;
	st.global.u32 	[%rd3], %r64;
	cvt.u64.u32 	%rd41, %r3;
	cvt.u64.u32 	%rd42, %r92;
	add.s64 	%rd43, %rd42, %rd41;
	shl.b64 	%rd44, %rd43, 2;
	add.s64 	%rd45, %rd2, %rd44;
	ld.global.u32 	%r65, [%rd45+4];
	mul.wide.u32 	%rd46, %r25, 4;
	add.s64 	%rd47, %rd40, %rd46;
	ld.global.u32 	%r66, [%rd47];
	mad.lo.s32 	%r67, %r66, %r65, %r64;
	st.global.u32 	[%rd3], %r67;
	ld.global.u32 	%r68, [%rd45+8];
	add.s64 	%rd48, %rd47, %rd46;
	ld.global.u32 	%r69, [%rd48];
	mad.lo.s32 	%r70, %r69, %r68, %r67;
	st.global.u32 	[%rd3], %r70;
	ld.global.u32 	%r71, [%rd45+12];
	add.s64 	%rd49, %rd48, %rd46;
	ld.global.u32 	%r72, [%rd49];
	mad.lo.s32 	%r89, %r72, %r71, %r70;
	st.global.u32 	[%rd3], %r89;
	add.s32 	%r92, %r92, 4;
$L__BB0_7:
	setp.eq.s32 	%p8, %r16, 0;
	@%p8 bra 	$L__BB0_12;
	setp.eq.s32 	%p9, %r16, 1;
	@%p9 bra 	$L__BB0_10;
	add.s32 	%r73, %r92, %r3;
	mul.wide.u32 	%rd50, %r73, 4;
	add.s64 	%rd51, %rd2, %rd50;
	ld.global.u32 	%r74, [%rd51];
	mad.lo.s32 	%r75, %r92, %r25, %r2;
	mul.wide.s32 	%rd52, %r75, 4;
	add.s64 	%rd53, %rd1, %rd52;
	ld.global.u32 	%r76, [%rd53];
	mad.lo.s32 	%r77, %r76, %r74, %r89;
	st.global.u32 	[%rd3], %r77;
	cvt.u64.u32 	%rd54, %r3;
	cvt.u64.u32 	%rd55, %r92;
	add.s64 	%rd56, %rd55, %rd54;
	shl.b64 	%rd57, %rd56, 2;
	add.s64 	%rd58, %rd2, %rd57;
	ld.global.u32 	%r78, [%rd58+4];
	mul.wide.u32 	%rd59, %r25, 4;
	add.s64 	%rd60, %rd53, %rd59;
	ld.global.u32 	%r79, [%rd60];
	mad.lo.s32 	%r89, %r79, %r78, %r77;
	st.global.u32 	[%rd3], %r89;
	add.s32 	%r92, %r92, 2;
$L__BB0_10:
	and.b32  	%r80, %r25, 1;
	setp.eq.b32 	%p10, %r80, 1;
	not.pred 	%p11, %p10;
	@%p11 bra 	$L__BB0_12;
	add.s32 	%r81, %r92, %r3;
	mul.wide.u32 	%rd61, %r81, 4;
	add.s64 	%rd62, %rd2, %rd61;
	ld.global.u32 	%r82, [%rd62];
	mad.lo.s32 	%r83, %r92, %r25, %r2;
	mul.wide.s32 	%rd63, %r83, 4;
	add.s64 	%rd64, %rd1, %rd63;
	ld.global.u32 	%r84, [%rd64];
	mad.lo.s32 	%r85, %r84, %r82, %r89;
	st.global.u32 	[%rd3], %r85;
$L__BB0_12:
	ret;

}


// ===== COMPILED SASS (sm_100) =====

	.target	sm_100

	.elftype	@"ET_EXEC"


//--------------------- .note.nv.tkinfo           --------------------------
	.section	.note.nv.tkinfo,"",@"SHT_NOTE"
	.sectionflags	@"SHF_NOTE_NV_TKINFO"
	.tkinfo
        /*0018*/ 	.word	0x00000002
        /*0030*/ 	.string	""
        /*0030*/ 	.string	"ptxas"
        /*0030*/ 	.string	"Cuda compilation tools, release 13.0, V13.0.88"
        /*0030*/ 	.string	"Build cuda_13.0.r13.0/compiler.36424714_0"
        /*0030*/ 	.string	"-arch sm_100 -m 64 "



//--------------------- .note.nv.cuinfo           --------------------------
	.section	.note.nv.cuinfo,"",@"SHT_NOTE"
	.sectionflags	@"SHF_NOTE_NV_CUINFO"
        /*0018*/ 	.short	0x0002
        /*001a*/ 	.short	0x0064
        /*001c*/ 	.short	0x0082
	.zero		2


//--------------------- .nv.info                  --------------------------
	.section	.nv.info,"",@"SHT_CUDA_INFO"
	.align	4


	//----- nvinfo : EIATTR_REGCOUNT
	.align		4
        /*0000*/ 	.byte	0x04, 0x2f
        /*0002*/ 	.short	(.L_1 - .L_0)
	.align		4
.L_0:
        /*0004*/ 	.word	index@(_Z8multiplyiPiS_S_)
        /*0008*/ 	.word	0x00000018


	//----- nvinfo : EIATTR_FRAME_SIZE
	.align		4
.L_1:
        /*000c*/ 	.byte	0x04, 0x11
        /*000e*/ 	.short	(.L_3 - .L_2)
	.align		4
.L_2:
        /*0010*/ 	.word	index@(_Z8multiplyiPiS_S_)
        /*0014*/ 	.word	0x00000000


	//----- nvinfo : EIATTR_MIN_STACK_SIZE
	.align		4
.L_3:
        /*0018*/ 	.byte	0x04, 0x12
        /*001a*/ 	.short	(.L_5 - .L_4)
	.align		4
.L_4:
        /*001c*/ 	.word	index@(_Z8multiplyiPiS_S_)
        /*0020*/ 	.word	0x00000000
.L_5:


//--------------------- .nv.compat                --------------------------
	.section	.nv.compat,"",@"SHT_CUDA_COMPAT_INFO"
	.align	4
        /*0000*/ 	.byte	0x02, 0x09, 0x00, 0x00, 0x02, 0x02, 0x01, 0x00, 0x02, 0x05, 0x05, 0x00, 0x03, 0x07, 0x01, 0x01
        /*0010*/ 	.byte	0x02, 0x03, 0x00, 0x00, 0x02, 0x06, 0x01, 0x00, 0x04, 0x0b, 0x08, 0x00, 0x09, 0x00, 0x00, 0x00
        /*0020*/ 	.byte	0x00, 0x00, 0x00, 0x00


//--------------------- .nv.info._Z8multiplyiPiS_S_ --------------------------
	.section	.nv.info._Z8multiplyiPiS_S_,"",@"SHT_CUDA_INFO"
	.sectionflags	@""
	.align	4


	//----- nvinfo : EIATTR_CUDA_API_VERSION
	.align		4
        /*0000*/ 	.byte	0x04, 0x37
        /*0002*/ 	.short	(.L_7 - .L_6)
.L_6:
        /*0004*/ 	.word	0x00000082


	//----- nvinfo : EIATTR_KPARAM_INFO
	.align		4
.L_7:
        /*0008*/ 	.byte	0x04, 0x17
        /*000a*/ 	.short	(.L_9 - .L_8)
.L_8:
        /*000c*/ 	.word	0x00000000
        /*0010*/ 	.short	0x0003
        /*0012*/ 	.short	0x0018
        /*0014*/ 	.byte	0x00, 0xf5, 0x21, 0x00


	//----- nvinfo : EIATTR_KPARAM_INFO
	.align		4
.L_9:
        /*0018*/ 	.byte	0x04, 0x17
        /*001a*/ 	.short	(.L_11 - .L_10)
.L_10:
        /*001c*/ 	.word	0x00000000
        /*0020*/ 	.short	0x0002
        /*0022*/ 	.short	0x0010
        /*0024*/ 	.byte	0x00, 0xf5, 0x21, 0x00


	//----- nvinfo : EIATTR_KPARAM_INFO
	.align		4
.L_11:
        /*0028*/ 	.byte	0x04, 0x17
        /*002a*/ 	.short	(.L_13 - .L_12)
.L_12:
        /*002c*/ 	.word	0x00000000
        /*0030*/ 	.short	0x0001
        /*0032*/ 	.short	0x0008
        /*0034*/ 	.byte	0x00, 0xf5, 0x21, 0x00


	//----- nvinfo : EIATTR_KPARAM_INFO
	.align		4
.L_13:
        /*0038*/ 	.byte	0x04, 0x17
        /*003a*/ 	.short	(.L_15 - .L_14)
.L_14:
        /*003c*/ 	.word	0x00000000
        /*0040*/ 	.short	0x0000
        /*0042*/ 	.short	0x0000
        /*0044*/ 	.byte	0x00, 0xf0, 0x11, 0x00


	//----- nvinfo : EIATTR_SPARSE_MMA_MASK
	.align		4
.L_15:
        /*0048*/ 	.byte	0x03, 0x50
        /*004a*/ 	.short	0x0000


	//----- nvinfo : EIATTR_MAXREG_COUNT
	.align		4
        /*004c*/ 	.byte	0x03, 0x1b
        /*004e*/ 	.short	0x00ff


	//----- nvinfo : EIATTR_MERCURY_ISA_VERSION
	.align		4
        /*0050*/ 	.byte	0x03, 0x5f
        /*0052*/ 	.short	0x0101


	//----- nvinfo : EIATTR_VRC_CTA_INIT_COUNT
	.align		4
        /*0054*/ 	.byte	0x02, 0x4a
	.zero		1
	.zero		1


	//----- nvinfo : EIATTR_EXIT_INSTR_OFFSETS
	.align		4
        /*0058*/ 	.byte	0x04, 0x1c
        /*005a*/ 	.short	(.L_17 - .L_16)


	//   ....[0]....
.L_16:
        /*005c*/ 	.word	0x000000e0


	//   ....[1]....
        /*0060*/ 	.word	0x00000650


	//   ....[2]....
        /*0064*/ 	.word	0x000008c0


	//   ....[3]....
        /*0068*/ 	.word	0x00000a80


	//   ....[4]....
        /*006c*/ 	.word	0x00000b30


	//----- nvinfo : EIATTR_CBANK_PARAM_SIZE
	.align		4
.L_17:
        /*0070*/ 	.byte	0x03, 0x19
        /*0072*/ 	.short	0x0020


	//----- nvinfo : EIATTR_PARAM_CBANK
	.align		4
        /*0074*/ 	.byte	0x04, 0x0a
        /*0076*/ 	.short	(.L_19 - .L_18)
	.align		4
.L_18:
        /*0078*/ 	.word	index@(.nv.constant0._Z8multiplyiPiS_S_)
        /*007c*/ 	.short	0x0380
        /*007e*/ 	.short	0x0020


	//----- nvinfo : EIATTR_SW_WAR
	.align		4
.L_19:
        /*0080*/ 	.byte	0x04, 0x36
        /*0082*/ 	.short	(.L_21 - .L_20)
.L_20:
        /*0084*/ 	.word	0x00000008
.L_21:


//--------------------- .nv.callgraph             --------------------------
	.section	.nv.callgraph,"",@"SHT_CUDA_CALLGRAPH"
	.align	4
	.sectionentsize	8
	.align		4
        /*0000*/ 	.word	0x00000000
	.align		4
        /*0004*/ 	.word	0xffffffff
	.align		4
        /*0008*/ 	.word	0x00000000
	.align		4
        /*000c*/ 	.word	0xfffffffe
	.align		4
        /*0010*/ 	.word	0x00000000
	.align		4
        /*0014*/ 	.word	0xfffffffd
	.align		4
        /*0018*/ 	.word	0x00000000
	.align		4
        /*001c*/ 	.word	0xfffffffc


//--------------------- .text._Z8multiplyiPiS_S_  --------------------------
	.section	.text._Z8multiplyiPiS_S_,"ax",@progbits
	.align	128
        .global         _Z8multiplyiPiS_S_
        .type           _Z8multiplyiPiS_S_,@function
        .size           _Z8multiplyiPiS_S_,(.L_x_5 - _Z8multiplyiPiS_S_)
        .other          _Z8multiplyiPiS_S_,@"STO_CUDA_ENTRY STV_DEFAULT"
_Z8multiplyiPiS_S_:
.text._Z8multiplyiPiS_S_:
[----:B------:R-:W-:Y:S01]  /*0000*/  LDC R1, c[0x0][0x37c] ;  /* 0x0000df00ff017b82 */ /* 0x000fe20000000800 */
[----:B------:R-:W0:Y:S07]  /*0010*/  S2R R0, SR_TID.Y ;  /* 0x0000000000007919 */ /* 0x000e2e0000002200 */
[----:B------:R-:W0:Y:S01]  /*0020*/  S2UR UR4, SR_CTAID.Y ;  /* 0x00000000000479c3 */ /* 0x000e220000002600 */
[----:B------:R-:W1:Y:S01]  /*0030*/  LDCU UR18, c[0x0][0x380] ;  /* 0x00007000ff1277ac */ /* 0x000e620008000800 */
[----:B------:R-:W2:Y:S06]  /*0040*/  S2R R3, SR_TID.X ;  /* 0x0000000000037919 */ /* 0x000eac0000002100 */
[----:B------:R-:W0:Y:S08]  /*0050*/  LDC R5, c[0x0][0x364] ;  /* 0x0000d900ff057b82 */ /* 0x000e300000000800 */
[----:B------:R-:W2:Y:S01]  /*0060*/  S2UR UR5, SR_CTAID.X ;  /* 0x00000000000579c3 */ /* 0x000ea20000002500 */
[----:B-1----:R-:W-:-:S07]  /*0070*/  UISETP.GE.AND UP0, UPT, UR18, 0x1, UPT ;  /* 0x000000011200788c */ /* 0x002fce000bf06270 */
[----:B------:R-:W2:Y:S01]  /*0080*/  LDC R2, c[0x0][0x360] ;  /* 0x0000d800ff027b82 */ /* 0x000ea20000000800 */
[----:B------:R-:W-:Y:S01]  /*0090*/  PLOP3.LUT P0, PT, PT, PT, UP0, 0x80, 0x8 ;  /* 0x000000000008781c */ /* 0x000fe20003f0f008 */
[----:B0-----:R-:W-:Y:S02]  /*00a0*/  IMAD R5, R5, UR4, R0 ;  /* 0x0000000405057c24 */ /* 0x001fe4000f8e0200 */
[----:B--2---:R-:W-:-:S05]  /*00b0*/  IMAD R0, R2, UR5, R3 ;  /* 0x0000000502007c24 */ /* 0x004fca000f8e0203 */
[----:B------:R-:W-:-:S04]  /*00c0*/  VIMNMX R2, PT, PT, R5, R0, !PT ;  /* 0x0000000005027248 */ /* 0x000fc80007fe0100 */
[----:B------:R-:W-:-:S13]  /*00d0*/  ISETP.GE.OR P0, PT, R2, UR18, !P0 ;  /* 0x0000001202007c0c */ /* 0x000fda000c706670 */
[----:B------:R-:W-:Y:S05]  /*00e0*/  @P0 EXIT ;  /* 0x000000000000094d */ /* 0x000fea0003800000 */
[----:B------:R-:W0:Y:S01]  /*00f0*/  LDC.64 R2, c[0x0][0x388] ;  /* 0x0000e200ff027b82 */ /* 0x000e220000000a00 */
[----:B------:R-:W1:Y:S01]  /*0100*/  LDCU.64 UR16, c[0x0][0x358] ;  /* 0x00006b00ff1077ac */ /* 0x000e620008000a00 */
[----:B------:R-:W-:-:S05]  /*0110*/  IMAD R5, R5, UR18, RZ ;  /* 0x0000001205057c24 */ /* 0x000fca000f8e02ff */
[----:B------:R-:W-:-:S05]  /*0120*/  IADD3 R7, PT, PT, R0, R5, RZ ;  /* 0x0000000500077210 */ /* 0x000fca0007ffe0ff */
[----:B0-----:R-:W-:-:S05]  /*0130*/  IMAD.WIDE R2, R7, 0x4, R2 ;  /* 0x0000000407027825 */ /* 0x001fca00078e0202 */
[----:B-1----:R0:W5:Y:S01]  /*0140*/  LDG.E R7, desc[UR16][R2.64] ;  /* 0x0000001002077981 */ /* 0x002162000c1e1900 */
[----:B------:R-:W-:Y:S01]  /*0150*/  UISETP.GE.U32.AND UP0, UPT, UR18, 0x8, UPT ;  /* 0x000000081200788c */ /* 0x000fe2000bf06070 */
[----:B------:R-:W-:-:S08]  /*0160*/  HFMA2 R4, -RZ, RZ, 0, 0 ;  /* 0x00000000ff047431 */ /* 0x000fd000000001ff */
[----:B0-----:R-:W-:Y:S05]  /*0170*/  BRA.U !UP0, `(.L_x_0) ;  /* 0x00000005082c7547 */ /* 0x001fea000b800000 */
[----:B------:R-:W0:Y:S01]  /*0180*/  LDCU.128 UR20, c[0x0][0x390] ;  /* 0x00007200ff1477ac */ /* 0x000e220008000c00 */
[----:B------:R-:W-:Y:S01]  /*0190*/  MOV R4, R0 ;  /* 0x0000000000047202 */ /* 0x000fe20000000f00 */
[----:B------:R-:W-:-:S04]  /*01a0*/  ULOP3.LUT UR4, UR18, 0x7ffffff8, URZ, 0xc0, !UPT ;  /* 0x7ffffff812047892 */ /* 0x000fc8000f8ec0ff */
[----:B------:R-:W-:Y:S01]  /*01b0*/  UIADD3 UR4, UPT, UPT, -UR4, URZ, URZ ;  /* 0x000000ff04047290 */ /* 0x000fe2000fffe1ff */
[----:B0-----:R-:W-:Y:S01]  /*01c0*/  MOV R8, UR20 ;  /* 0x0000001400087c02 */ /* 0x001fe20008000f00 */
[----:B------:R-:W-:Y:S01]  /*01d0*/  UIMAD.WIDE.U32 UR6, UR18, 0xc, UR22 ;  /* 0x0000000c120678a5 */ /* 0x000fe2000f8e0016 */
[----:B------:R-:W-:Y:S01]  /*01e0*/  MOV R9, UR21 ;  /* 0x0000001500097c02 */ /* 0x000fe20008000f00 */
[----:B------:R-:W-:Y:S02]  /*01f0*/  UIMAD.WIDE.U32 UR8, UR18, 0x10, UR22 ;  /* 0x00000010120878a5 */ /* 0x000fe4000f8e0016 */
[----:B------:R-:W-:Y:S01]  /*0200*/  UIMAD.WIDE.U32 UR10, UR18, 0x14, UR22 ;  /* 0x00000014120a78a5 */ /* 0x000fe2000f8e0016 */
[----:B------:R-:W-:Y:S01]  /*0210*/  IMAD.WIDE.U32 R8, R5, 0x4, R8 ;  /* 0x0000000405087825 */ /* 0x000fe200078e0008 */
[----:B------:R-:W-:Y:S02]  /*0220*/  UIMAD.WIDE.U32 UR12, UR18, 0x18, UR22 ;  /* 0x00000018120c78a5 */ /* 0x000fe4000f8e0016 */
[----:B------:R-:W-:Y:S01]  /*0230*/  UIMAD.WIDE.U32 UR14, UR18, 0x1c, UR22 ;  /* 0x0000001c120e78a5 */ /* 0x000fe2000f8e0016 */
[----:B------:R-:W-:-:S04]  /*0240*/  IADD3 R6, P0, PT, R8, 0x10, RZ ;  /* 0x0000001008067810 */ /* 0x000fc80007f1e0ff */
[----:B------:R-:W-:-:S09]  /*0250*/  IADD3.X R9, PT, PT, RZ, R9, RZ, P0, !PT ;  /* 0x00000009ff097210 */ /* 0x000fd200007fe4ff */
.L_x_1:
[----:B------:R-:W-:Y:S02]  /*0260*/  MOV R11, 0x4 ;  /* 0x00000004000b7802 */ /* 0x000fe40000000f00 */
[----:B------:R-:W-:-:S03]  /*0270*/  MOV R8, R6 ;  /* 0x0000000600087202 */ /* 0x000fc60000000f00 */
[----:B------:R-:W-:Y:S02]  /*0280*/  IMAD.WIDE R10, R4, R11, UR22 ;  /* 0x00000016040a7e25 */ /* 0x000fe4000f8e020b */
[----:B------:R-:W2:Y:S04]  /*0290*/  LDG.E R6, desc[UR16][R8.64+-0x10] ;  /* 0xfffff01008067981 */ /* 0x000ea8000c1e1900 */
[----:B------:R-:W2:Y:S01]  /*02a0*/  LDG.E R10, desc[UR16][R10.64] ;  /* 0x000000100a0a7981 */ /* 0x000ea2000c1e1900 */
[----:B------:R-:W-:-:S06]  /*02b0*/  UIMAD.WIDE.U32 UR20, UR18, 0x4, UR22 ;  /* 0x00000004121478a5 */ /* 0x000fcc000f8e0016 */
[----:B------:R-:W-:Y:S02]  /*02c0*/  MOV R12, UR20 ;  /* 0x00000014000c7c02 */ /* 0x000fe40008000f00 */
[----:B------:R-:W-:Y:S01]  /*02d0*/  MOV R13, UR21 ;  /* 0x00000015000d7c02 */ /* 0x000fe20008000f00 */
[----:B--2--5:R-:W-:Y:S02]  /*02e0*/  IMAD R15, R6, R10, R7 ;  /* 0x0000000a060f7224 */ /* 0x024fe400078e0207 */
[----:B-1----:R-:W-:-:S03]  /*02f0*/  IMAD.WIDE R6, R4, 0x4, R12 ;  /* 0x0000000404067825 */ /* 0x002fc600078e020c */
[----:B------:R0:W-:Y:S04]  /*0300*/  STG.E desc[UR16][R2.64], R15 ;  /* 0x0000000f02007986 */ /* 0x0001e8000c101910 */
[----:B------:R-:W2:Y:S04]  /*0310*/  LDG.E R6, desc[UR16][R6.64] ;  /* 0x0000001006067981 */ /* 0x000ea8000c1e1900 */
[----:B------:R-:W2:Y:S01]  /*0320*/  LDG.E R14, desc[UR16][R8.64+-0xc] ;  /* 0xfffff410080e7981 */ /* 0x000ea2000c1e1900 */
[----:B------:R-:W-:-:S06]  /*0330*/  UIMAD.WIDE.U32 UR20, UR18, 0x8, UR22 ;  /* 0x00000008121478a5 */ /* 0x000fcc000f8e0016 */
[----:B------:R-:W-:Y:S02]  /*0340*/  MOV R12, UR20 ;  /* 0x00000014000c7c02 */ /* 0x000fe40008000f00 */
[----:B------:R-:W-:-:S03]  /*0350*/  MOV R13, UR21 ;  /* 0x00000015000d7c02 */ /* 0x000fc60008000f00 */
[----:B------:R-:W-:-:S04]  /*0360*/  IMAD.WIDE R10, R4, 0x4, R12 ;  /* 0x00000004040a7825 */ /* 0x000fc800078e020c */
[----:B--2---:R-:W-:-:S05]  /*0370*/  IMAD R17, R14, R6, R15 ;  /* 0x000000060e117224 */ /* 0x004fca00078e020f */
[----:B------:R1:W-:Y:S04]  /*0380*/  STG.E desc[UR16][R2.64], R17 ;  /* 0x0000001102007986 */ /* 0x0003e8000c101910 */
[----:B------:R-:W0:Y:S04]  /*0390*/  LDG.E R10, desc[UR16][R10.64] ;  /* 0x000000100a0a7981 */ /* 0x000e28000c1e1900 */
[----:B------:R-:W0:Y:S01]  /*03a0*/  LDG.E R12, desc[UR16][R8.64+-0x8] ;  /* 0xfffff810080c7981 */ /* 0x000e22000c1e1900 */
[----:B------:R-:W-:-:S05]  /*03b0*/  HFMA2 R13, -RZ, RZ, 0, 2.384185791015625e-07 ;  /* 0x00000004ff0d7431 */ /* 0x000fca00000001ff */
[----:B------:R-:W-:-:S04]  /*03c0*/  IMAD.WIDE R6, R4, R13, UR6 ;  /* 0x0000000604067e25 */ /* 0x000fc8000f8e020d */
[----:B0-----:R-:W-:-:S05]  /*03d0*/  IMAD R15, R12, R10, R17 ;  /* 0x0000000a0c0f7224 */ /* 0x001fca00078e0211 */
[----:B------:R0:W-:Y:S04]  /*03e0*/  STG.E desc[UR16][R2.64], R15 ;  /* 0x0000000f02007986 */ /* 0x0001e8000c101910 */
[----:B------:R-:W2:Y:S04]  /*03f0*/  LDG.E R6, desc[UR16][R6.64] ;  /* 0x0000001006067981 */ /* 0x000ea8000c1e1900 */
[----:B------:R-:W2:Y:S02]  /*0400*/  LDG.E R12, desc[UR16][R8.64+-0x4] ;  /* 0xfffffc10080c7981 */ /* 0x000ea4000c1e1900 */
[----:B--2---:R-:W-:-:S02]  /*0410*/  IMAD R19, R12, R6, R15 ;  /* 0x000000060c137224 */ /* 0x004fc400078e020f */
[----:B------:R-:W-:-:S03]  /*0420*/  IMAD.WIDE R12, R4, R13, UR8 ;  /* 0x00000008040c7e25 */ /* 0x000fc6000f8e020d */
[----:B------:R2:W-:Y:S04]  /*0430*/  STG.E desc[UR16][R2.64], R19 ;  /* 0x0000001302007986 */ /* 0x0005e8000c101910 */
[----:B------:R-:W1:Y:S04]  /*0440*/  LDG.E R12, desc[UR16][R12.64] ;  /* 0x000000100c0c7981 */ /* 0x000e68000c1e1900 */
[----:B------:R-:W1:Y:S01]  /*0450*/  LDG.E R10, desc[UR16][R8.64] ;  /* 0x00000010080a7981 */ /* 0x000e62000c1e1900 */
[----:B------:R-:W-:Y:S01]  /*0460*/  MOV R11, 0x4 ;  /* 0x00000004000b7802 */ /* 0x000fe20000000f00 */
[----:B-1----:R-:W-:-:S04]  /*0470*/  IMAD R17, R10, R12, R19 ;  /* 0x0000000c0a117224 */ /* 0x002fc800078e0213 */
[----:B------:R-:W-:Y:S01]  /*0480*/  IMAD.WIDE R10, R4, R11, UR10 ;  /* 0x0000000a040a7e25 */ /* 0x000fe2000f8e020b */
[----:B------:R1:W-:Y:S05]  /*0490*/  STG.E desc[UR16][R2.64], R17 ;  /* 0x0000001102007986 */ /* 0x0003ea000c101910 */
[----:B------:R-:W3:Y:S04]  /*04a0*/  LDG.E R10, desc[UR16][R10.64] ;  /* 0x000000100a0a7981 */ /* 0x000ee8000c1e1900 */
[----:B------:R-:W3:Y:S01]  /*04b0*/  LDG.E R6, desc[UR16][R8.64+0x4] ;  /* 0x0000041008067981 */ /* 0x000ee2000c1e1900 */
[----:B0-----:R-:W-:-:S04]  /*04c0*/  IMAD.MOV.U32 R15, RZ, RZ, 0x4 ;  /* 0x00000004ff0f7424 */ /* 0x001fc800078e00ff */
[----:B------:R-:W-:-:S04]  /*04d0*/  IMAD.WIDE R14, R4, R15, UR12 ;  /* 0x0000000c040e7e25 */ /* 0x000fc8000f8e020f */
[----:B---3--:R-:W-:-:S05]  /*04e0*/  IMAD R21, R6, R10, R17 ;  /* 0x0000000a06157224 */ /* 0x008fca00078e0211 */
[----:B------:R1:W-:Y:S04]  /*04f0*/  STG.E desc[UR16][R2.64], R21 ;  /* 0x0000001502007986 */ /* 0x0003e8000c101910 */
[----:B------:R-:W2:Y:S04]  /*0500*/  LDG.E R14, desc[UR16][R14.64] ;  /* 0x000000100e0e7981 */ /* 0x000ea8000c1e1900 */
[----:B------:R-:W2:Y:S01]  /*0510*/  LDG.E R6, desc[UR16][R8.64+0x8] ;  /* 0x0000081008067981 */ /* 0x000ea2000c1e1900 */
[----:B------:R-:W-:-:S05]  /*0520*/  HFMA2 R13, -RZ, RZ, 0, 2.384185791015625e-07 ;  /* 0x00000004ff0d7431 */ /* 0x000fca00000001ff */
[----:B------:R-:W-:-:S04]  /*0530*/  IMAD.WIDE R12, R4, R13, UR14 ;  /* 0x0000000e040c7e25 */ /* 0x000fc8000f8e020d */
[----:B--2---:R-:W-:-:S05]  /*0540*/  IMAD R19, R6, R14, R21 ;  /* 0x0000000e06137224 */ /* 0x004fca00078e0215 */
[----:B------:R1:W-:Y:S04]  /*0550*/  STG.E desc[UR16][R2.64], R19 ;  /* 0x0000001302007986 */ /* 0x0003e8000c101910 */
[----:B------:R-:W2:Y:S04]  /*0560*/  LDG.E R12, desc[UR16][R12.64] ;  /* 0x000000100c0c7981 */ /* 0x000ea8000c1e1900 */
[----:B------:R-:W2:Y:S01]  /*0570*/  LDG.E R6, desc[UR16][R8.64+0xc] ;  /* 0x00000c1008067981 */ /* 0x000ea2000c1e1900 */
[----:B------:R-:W-:Y:S01]  /*0580*/  UIADD3 UR4, UPT, UPT, UR4, 0x8, URZ ;  /* 0x0000000804047890 */ /* 0x000fe2000fffe0ff */
[----:B------:R-:W-:-:S03]  /*0590*/  MOV R11, UR18 ;  /* 0x00000012000b7c02 */ /* 0x000fc60008000f00 */
[----:B------:R-:W-:Y:S01]  /*05a0*/  UISETP.NE.AND UP0, UPT, UR4, URZ, UPT ;  /* 0x000000ff0400728c */ /* 0x000fe2000bf05270 */
[----:B------:R-:W-:Y:S01]  /*05b0*/  LEA R4, R11, R4, 0x3 ;  /* 0x000000040b047211 */ /* 0x000fe200078e18ff */
[----:B--2---:R-:W-:Y:S01]  /*05c0*/  IMAD R7, R6, R12, R19 ;  /* 0x0000000c06077224 */ /* 0x004fe200078e0213 */
[----:B------:R-:W-:-:S04]  /*05d0*/  IADD3 R6, P0, PT, R8, 0x20, RZ ;  /* 0x0000002008067810 */ /* 0x000fc80007f1e0ff */
[----:B------:R1:W-:Y:S01]  /*05e0*/  STG.E desc[UR16][R2.64], R7 ;  /* 0x0000000702007986 */ /* 0x0003e2000c101910 */
[----:B------:R-:W-:Y:S01]  /*05f0*/  IADD3.X R9, PT, PT, RZ, R9, RZ, P0, !PT ;  /* 0x00000009ff097210 */ /* 0x000fe200007fe4ff */
[----:B------:R-:W-:Y:S07]  /*0600*/  BRA.U UP0, `(.L_x_1) ;  /* 0xfffffffd00147547 */ /* 0x000fee000b83ffff */
[----:B------:R-:W-:-:S06]  /*0610*/  ULOP3.LUT UR4, UR18, 0x7ffffff8, URZ, 0xc0, !UPT ;  /* 0x7ffffff812047892 */ /* 0x000fcc000f8ec0ff */
[----:B------:R-:W-:-:S07]  /*0620*/  MOV R4, UR4 ;  /* 0x0000000400047c02 */ /* 0x000fce0008000f00 */
.L_x_0:
[----:B------:R-:W-:-:S06]  /*0630*/  ULOP3.LUT UR4, UR18, 0x7, URZ, 0xc0, !UPT ;  /* 0x0000000712047892 */ /* 0x000fcc000f8ec0ff */
[----:B------:R-:W-:-:S13]  /*0640*/  ISETP.NE.AND P0, PT, RZ, UR4, PT ;  /* 0x00000004ff007c0c */ /* 0x000fda000bf05270 */
[----:B------:R-:W-:Y:S05]  /*0650*/  @!P0 EXIT ;  /* 0x000000000000894d */ /* 0x000fea0003800000 */
[----:B------:R-:W-:Y:S02]  /*0660*/  UISETP.GE.U32.AND UP0, UPT, UR4, 0x4, UPT ;  /* 0x000000040400788c */ /* 0x000fe4000bf06070 */
[----:B------:R-:W-:-:S07]  /*0670*/  ULOP3.LUT UR4, UR18, 0x3, URZ, 0xc0, !UPT ;  /* 0x0000000312047892 */ /* 0x000fce000f8ec0ff */
[----:B------:R-:W-:Y:S05]  /*0680*/  BRA.U !UP0, `(.L_x_2) ;  /* 0x0000000108887547 */ /* 0x000fea000b800000 */
[----:B------:R-:W0:Y:S01]  /*0690*/  LDC.64 R10, c[0x0][0x390] ;  /* 0x0000e400ff0a7b82 */ /* 0x000e220000000a00 */
[----:B------:R-:W-:Y:S01]  /*06a0*/  IADD3 R9, PT, PT, R5, R4, RZ ;  /* 0x0000000405097210 */ /* 0x000fe20007ffe0ff */
[----:B------:R-:W-:Y:S01]  /*06b0*/  IMAD R15, R4, UR18, R0 ;  /* 0x00000012040f7c24 */ /* 0x000fe2000f8e0200 */
[----:B------:R-:W2:Y:S05]  /*06c0*/  LDCU.64 UR6, c[0x0][0x390] ;  /* 0x00007200ff0677ac */ /* 0x000eaa0008000a00 */
[----:B------:R-:W3:Y:S01]  /*06d0*/  LDC.64 R12, c[0x0][0x398] ;  /* 0x0000e600ff0c7b82 */ /* 0x000ee20000000a00 */
[----:B0-----:R-:W-:-:S06]  /*06e0*/  IMAD.WIDE.U32 R10, R9, 0x4, R10 ;  /* 0x00000004090a7825 */ /* 0x001fcc00078e000a */
[----:B------:R-:W4:Y:S01]  /*06f0*/  LDG.E R10, desc[UR16][R10.64] ;  /* 0x000000100a0a7981 */ /* 0x000f22000c1e1900 */
[----:B---3--:R-:W-:-:S05]  /*0700*/  IMAD.WIDE R12, R15, 0x4, R12 ;  /* 0x000000040f0c7825 */ /* 0x008fca00078e020c */
[----:B------:R-:W4:Y:S01]  /*0710*/  LDG.E R6, desc[UR16][R12.64] ;  /* 0x000000100c067981 */ /* 0x000f22000c1e1900 */
[----:B------:R-:W-:Y:S01]  /*0720*/  IADD3 R9, P0, PT, R5, R4, RZ ;  /* 0x0000000405097210 */ /* 0x000fe20007f1e0ff */
[----:B-1----:R-:W-:-:S03]  /*0730*/  IMAD.U32 R17, RZ, RZ, UR18 ;  /* 0x00000012ff117e24 */ /* 0x002fc6000f8e00ff */
[----:B------:R-:W-:Y:S02]  /*0740*/  IADD3.X R14, PT, PT, RZ, RZ, RZ, P0, !PT ;  /* 0x000000ffff0e7210 */ /* 0x000fe400007fe4ff */
[----:B--2---:R-:W-:-:S04]  /*0750*/  LEA R8, P0, R9, UR6, 0x2 ;  /* 0x0000000609087c11 */ /* 0x004fc8000f8010ff */
[----:B------:R-:W-:Y:S01]  /*0760*/  LEA.HI.X R9, R9, UR7, R14, 0x2, P0 ;  /* 0x0000000709097c11 */ /* 0x000fe200080f140e */
[----:B----45:R-:W-:Y:S02]  /*0770*/  IMAD R15, R10, R6, R7 ;  /* 0x000000060a0f7224 */ /* 0x030fe400078e0207 */
[----:B------:R-:W-:-:S03]  /*0780*/  IMAD.WIDE.U32 R6, R17, 0x4, R12 ;  /* 0x0000000411067825 */ /* 0x000fc600078e000c */
[----:B------:R0:W-:Y:S04]  /*0790*/  STG.E desc[UR16][R2.64], R15 ;  /* 0x0000000f02007986 */ /* 0x0001e8000c101910 */
[----:B------:R-:W2:Y:S04]  /*07a0*/  LDG.E R11, desc[UR16][R6.64] ;  /* 0x00000010060b7981 */ /* 0x000ea8000c1e1900 */
[----:B------:R-:W2:Y:S01]  /*07b0*/  LDG.E R10, desc[UR16][R8.64+0x4] ;  /* 0x00000410080a7981 */ /* 0x000ea2000c1e1900 */
[----:B------:R-:W-:Y:S01]  /*07c0*/  MOV R13, UR18 ;  /* 0x00000012000d7c02 */ /* 0x000fe20008000f00 */
[----:B--2---:R-:W-:-:S04]  /*07d0*/  IMAD R17, R10, R11, R15 ;  /* 0x0000000b0a117224 */ /* 0x004fc800078e020f */
[----:B------:R-:W-:Y:S01]  /*07e0*/  IMAD.WIDE.U32 R10, R13, 0x4, R6 ;  /* 0x000000040d0a7825 */ /* 0x000fe200078e0006 */
        /* <DEDUP_REMOVED lines=9> */
[----:B------:R-:W-:Y:S01]  /*0880*/  IADD3 R4, PT, PT, R4, 0x4, RZ ;  /* 0x0000000404047810 */ /* 0x000fe20007ffe0ff */
[----:B--2---:R-:W-:-:S05]  /*0890*/  IMAD R7, R6, R12, R19 ;  /* 0x0000000c06077224 */ /* 0x004fca00078e0213 */
[----:B------:R0:W-:Y:S02]  /*08a0*/  STG.E desc[UR16][R2.64], R7 ;  /* 0x0000000702007986 */ /* 0x0001e4000c101910 */
.L_x_2:
[----:B------:R-:W-:-:S13]  /*08b0*/  ISETP.NE.AND P0, PT, RZ, UR4, PT ;  /* 0x00000004ff007c0c */ /* 0x000fda000bf05270 */
[----:B------:R-:W-:Y:S05]  /*08c0*/  @!P0 EXIT ;  /* 0x000000000000894d */ /* 0x000fea0003800000 */
[----:B------:R-:W-:-:S09]  /*08d0*/  UISETP.NE.AND UP0, UPT, UR4, 0x1, UPT ;  /* 0x000000010400788c */ /* 0x000fd2000bf05270 */
[----:B------:R-:W-:Y:S05]  /*08e0*/  BRA.U !UP0, `(.L_x_3) ;  /* 0x0000000108587547 */ /* 0x000fea000b800000 */
[----:B------:R-:W2:Y:S01]  /*08f0*/  LDC.64 R8, c[0x0][0x390] ;  /* 0x0000e400ff087b82 */ /* 0x000ea20000000a00 */
[----:B------:R-:W-:Y:S01]  /*0900*/  IADD3 R11, PT, PT, R5, R4, RZ ;  /* 0x00000004050b7210 */ /* 0x000fe20007ffe0ff */
[----:B0-----:R-:W-:Y:S01]  /*0910*/  IMAD R15, R4, UR18, R0 ;  /* 0x00000012040f7c24 */ /* 0x001fe2000f8e0200 */
[----:B------:R-:W0:Y:S05]  /*0920*/  LDCU.64 UR4, c[0x0][0x390] ;  /* 0x00007200ff0477ac */ /* 0x000e2a0008000a00 */
[----:B------:R-:W3:Y:S01]  /*0930*/  LDC.64 R12, c[0x0][0x398] ;  /* 0x0000e600ff0c7b82 */ /* 0x000ee20000000a00 */
[----:B--2---:R-:W-:-:S06]  /*0940*/  IMAD.WIDE.U32 R10, R11, 0x4, R8 ;  /* 0x000000040b0a7825 */ /* 0x004fcc00078e0008 */
[----:B------:R-:W1:Y:S01]  /*0950*/  LDG.E R10, desc[UR16][R10.64] ;  /* 0x000000100a0a7981 */ /* 0x000e62000c1e1900 */
[----:B---3--:R-:W-:-:S05]  /*0960*/  IMAD.WIDE R12, R15, 0x4, R12 ;  /* 0x000000040f0c7825 */ /* 0x008fca00078e020c */
[----:B------:R-:W1:Y:S01]  /*0970*/  LDG.E R6, desc[UR16][R12.64] ;  /* 0x000000100c067981 */ /* 0x000e62000c1e1900 */
[----:B------:R-:W-:Y:S02]  /*0980*/  IADD3 R9, P0, PT, R5, R4, RZ ;  /* 0x0000000405097210 */ /* 0x000fe40007f1e0ff */
[----:B------:R-:W-:Y:S02]  /*0990*/  MOV R15, UR18 ;  /* 0x00000012000f7c02 */ /* 0x000fe40008000f00 */
[----:B------:R-:W-:Y:S02]  /*09a0*/  IADD3.X R14, PT, PT, RZ, RZ, RZ, P0, !PT ;  /* 0x000000ffff0e7210 */ /* 0x000fe400007fe4ff */
[----:B0-----:R-:W-:-:S04]  /*09b0*/  LEA R8, P0, R9, UR4, 0x2 ;  /* 0x0000000409087c11 */ /* 0x001fc8000f8010ff */
[----:B------:R-:W-:Y:S01]  /*09c0*/  LEA.HI.X R9, R9, UR5, R14, 0x2, P0 ;  /* 0x0000000509097c11 */ /* 0x000fe200080f140e */
[----:B------:R-:W-:-:S04]  /*09d0*/  IMAD.WIDE.U32 R14, R15, 0x4, R12 ;  /* 0x000000040f0e7825 */ /* 0x000fc800078e000c */
[----:B-1---5:R-:W-:-:S05]  /*09e0*/  IMAD R17, R10, R6, R7 ;  /* 0x000000060a117224 */ /* 0x022fca00078e0207 */
[----:B------:R2:W-:Y:S04]  /*09f0*/  STG.E desc[UR16][R2.64], R17 ;  /* 0x0000001102007986 */ /* 0x0005e8000c101910 */
[----:B------:R-:W3:Y:S04]  /*0a00*/  LDG.E R14, desc[UR16][R14.64] ;  /* 0x000000100e0e7981 */ /* 0x000ee8000c1e1900 */
[----:B------:R-:W3:Y:S01]  /*0a10*/  LDG.E R8, desc[UR16][R8.64+0x4] ;  /* 0x0000041008087981 */ /* 0x000ee2000c1e1900 */
[----:B------:R-:W-:Y:S01]  /*0a20*/  IADD3 R4, PT, PT, R4, 0x2, RZ ;  /* 0x0000000204047810 */ /* 0x000fe20007ffe0ff */
[----:B---3--:R-:W-:-:S05]  /*0a30*/  IMAD R7, R8, R14, R17 ;  /* 0x0000000e08077224 */ /* 0x008fca00078e0211 */
[----:B------:R2:W-:Y:S02]  /*0a40*/  STG.E desc[UR16][R2.64], R7 ;  /* 0x0000000702007986 */ /* 0x0005e4000c101910 */
.L_x_3:
[----:B------:R-:W-:-:S04]  /*0a50*/  ULOP3.LUT UR4, UR18, 0x1, URZ, 0xc0, !UPT ;  /* 0x0000000112047892 */ /* 0x000fc8000f8ec0ff */
[----:B------:R-:W-:-:S06]  /*0a60*/  UISETP.NE.U32.AND UP0, UPT, UR4, 0x1, UPT ;  /* 0x000000010400788c */ /* 0x000fcc000bf05070 */
[----:B------:R-:W-:-:S13]  /*0a70*/  PLOP3.LUT P0, PT, PT, PT, UP0, 0x80, 0x8 ;  /* 0x000000000008781c */ /* 0x000fda0003f0f008 */
[----:B------:R-:W-:Y:S05]  /*0a80*/  @P0 EXIT ;  /* 0x000000000000094d */ /* 0x000fea0003800000 */
[----:B------:R-:W3:Y:S01]  /*0a90*/  LDC.64 R8, c[0x0][0x390] ;  /* 0x0000e400ff087b82 */ /* 0x000ee20000000a00 */
[----:B------:R-:W-:Y:S01]  /*0aa0*/  IADD3 R5, PT, PT, R5, R4, RZ ;  /* 0x0000000405057210 */ /* 0x000fe20007ffe0ff */
[----:B------:R-:W-:-:S06]  /*0ab0*/  IMAD R13, R4, UR18, R0 ;  /* 0x00000012040d7c24 */ /* 0x000fcc000f8e0200 */
[----:B------:R-:W4:Y:S01]  /*0ac0*/  LDC.64 R10, c[0x0][0x398] ;  /* 0x0000e600ff0a7b82 */ /* 0x000f220000000a00 */
[----:B---3--:R-:W-:-:S06]  /*0ad0*/  IMAD.WIDE.U32 R4, R5, 0x4, R8 ;  /* 0x0000000405047825 */ /* 0x008fcc00078e0008 */
[----:B------:R-:W0:Y:S01]  /*0ae0*/  LDG.E R4, desc[UR16][R4.64] ;  /* 0x0000001004047981 */ /* 0x000e22000c1e1900 */
[----:B----4-:R-:W-:-:S06]  /*0af0*/  IMAD.WIDE R8, R13, 0x4, R10 ;  /* 0x000000040d087825 */ /* 0x010fcc00078e020a */
[----:B------:R-:W0:Y:S02]  /*0b00*/  LDG.E R8, desc[UR16][R8.64] ;  /* 0x0000001008087981 */ /* 0x000e24000c1e1900 */
[----:B012--5:R-:W-:-:S05]  /*0b10*/  IMAD R7, R4, R8, R7 ;  /* 0x0000000804077224 */ /* 0x027fca00078e0207 */
[----:B------:R-:W-:Y:S01]  /*0b20*/  STG.E desc[UR16][R2.64], R7 ;  /* 0x0000000702007986 */ /* 0x000fe2000c101910 */
[----:B------:R-:W-:Y:S05]  /*0b30*/  EXIT ;  /* 0x000000000000794d */ /* 0x000fea0003800000 */
.L_x_4:
[----:B------:R-:W-:-:S00]  /*0b40*/  BRA `(.L_x_4) ;  /* 0xfffffffc00fc7947 */ /* 0x000fc0000383ffff */
[----:B------:R-:W-:-:S00]  /*0b50*/  NOP ;  /* 0x0000000000007918 */ /* 0x000fc00000000000 */
        /* <DEDUP_REMOVED lines=10> */
.L_x_5:


//--------------------- .nv.shared.reserved.0     --------------------------
	.section	.nv.shared.reserved.0,"aw",@nobits
	.weak		__nv_reservedSMEM_offset_0_alias
	.size		__nv_reservedSMEM_offset_0_alias, 0, 64
	.other		__nv_reservedSMEM_offset_0_alias,@"STO_CUDA_RESERVED_SHARED STV_DEFAULT"
__nv_reservedSMEM_offset_0_alias:
	.zero		0
	.zero		64


//--------------------- .nv.constant0._Z8multiplyiPiS_S_ --------------------------
	.section	.nv.constant0._Z8multiplyiPiS_S_,"a",@progbits
	.sectionflags	@""
	.align	4
.nv.constant0._Z8multiplyiPiS_S_:
	.zero		928


//--------------------- SYMBOLS --------------------------

	.type		.nv.reservedSmem.offset0,@object
	.size		.nv.reservedSmem.offset0,0x4
